//
// Generated by NVIDIA NVVM Compiler
//
// Compiler Build ID: CL-36424714
// Cuda compilation tools, release 13.0, V13.0.88
// Based on NVVM 20.0.0
//

.version 9.0
.target sm_100
.address_size 64

	// .globl	greater_equal_kernel

.visible .entry greater_equal_kernel(
	.param .u64 .ptr .align 1 greater_equal_kernel_param_0,
	.param .u64 .ptr .align 1 greater_equal_kernel_param_1,
	.param .u64 .ptr .align 1 greater_equal_kernel_param_2,
	.param .u32 greater_equal_kernel_param_3
)
{
	.reg .pred 	%p<3>;
	.reg .b32 	%r<6>;
	.reg .b32 	%f<4>;
	.reg .b64 	%rd<11>;

	ld.param.u64 	%rd1, [greater_equal_kernel_param_0];
	ld.param.u64 	%rd2, [greater_equal_kernel_param_1];
	ld.param.u64 	%rd3, [greater_equal_kernel_param_2];
	ld.param.u32 	%r2, [greater_equal_kernel_param_3];
	mov.u32 	%r3, %ctaid.x;
	mov.u32 	%r4, %ntid.x;
	mov.u32 	%r5, %tid.x;
	mad.lo.s32 	%r1, %r3, %r4, %r5;
	setp.ge.s32 	%p1, %r1, %r2;
	@%p1 bra 	$L__BB0_2;
	cvta.to.global.u64 	%rd4, %rd1;
	cvta.to.global.u64 	%rd5, %rd2;
	cvta.to.global.u64 	%rd6, %rd3;
	mul.wide.s32 	%rd7, %r1, 4;
	add.s64 	%rd8, %rd4, %rd7;
	ld.global.f32 	%f1, [%rd8];
	add.s64 	%rd9, %rd5, %rd7;
	ld.global.f32 	%f2, [%rd9];
	setp.ge.f32 	%p2, %f1, %f2;
	selp.f32 	%f3, 0f3F800000, 0f00000000, %p2;
	add.s64 	%rd10, %rd6, %rd7;
	st.global.f32 	[%rd10], %f3;
$L__BB0_2:
	ret;

}
	// .globl	greater_equal_kernel_f64
.visible .entry greater_equal_kernel_f64(
	.param .u64 .ptr .align 1 greater_equal_kernel_f64_param_0,
	.param .u64 .ptr .align 1 greater_equal_kernel_f64_param_1,
	.param .u64 .ptr .align 1 greater_equal_kernel_f64_param_2,
	.param .u32 greater_equal_kernel_f64_param_3
)
{
	.reg .pred 	%p<3>;
	.reg .b32 	%r<6>;
	.reg .b64 	%rd<11>;
	.reg .b64 	%fd<4>;

	ld.param.u64 	%rd1, [greater_equal_kernel_f64_param_0];
	ld.param.u64 	%rd2, [greater_equal_kernel_f64_param_1];
	ld.param.u64 	%rd3, [greater_equal_kernel_f64_param_2];
	ld.param.u32 	%r2, [greater_equal_kernel_f64_param_3];
	mov.u32 	%r3, %ctaid.x;
	mov.u32 	%r4, %ntid.x;
	mov.u32 	%r5, %tid.x;
	mad.lo.s32 	%r1, %r3, %r4, %r5;
	setp.ge.s32 	%p1, %r1, %r2;
	@%p1 bra 	$L__BB1_2;
	cvta.to.global.u64 	%rd4, %rd1;
	cvta.to.global.u64 	%rd5, %rd2;
	cvta.to.global.u64 	%rd6, %rd3;
	mul.wide.s32 	%rd7, %r1, 8;
	add.s64 	%rd8, %rd4, %rd7;
	ld.global.f64 	%fd1, [%rd8];
	add.s64 	%rd9, %rd5, %rd7;
	ld.global.f64 	%fd2, [%rd9];
	setp.ge.f64 	%p2, %fd1, %fd2;
	selp.f64 	%fd3, 0d3FF0000000000000, 0d0000000000000000, %p2;
	add.s64 	%rd10, %rd6, %rd7;
	st.global.f64 	[%rd10], %fd3;
$L__BB1_2:
	ret;

}
	// .globl	less_equal_kernel
.visible .entry less_equal_kernel(
	.param .u64 .ptr .align 1 less_equal_kernel_param_0,
	.param .u64 .ptr .align 1 less_equal_kernel_param_1,
	.param .u64 .ptr .align 1 less_equal_kernel_param_2,
	.param .u32 less_equal_kernel_param_3
)
{
	.reg .pred 	%p<3>;
	.reg .b32 	%r<6>;
	.reg .b32 	%f<4>;
	.reg .b64 	%rd<11>;

	ld.param.u64 	%rd1, [less_equal_kernel_param_0];
	ld.param.u64 	%rd2, [less_equal_kernel_param_1];
	ld.param.u64 	%rd3, [less_equal_kernel_param_2];
	ld.param.u32 	%r2, [less_equal_kernel_param_3];
	mov.u32 	%r3, %ctaid.x;
	mov.u32 	%r4, %ntid.x;
	mov.u32 	%r5, %tid.x;
	mad.lo.s32 	%r1, %r3, %r4, %r5;
	setp.ge.s32 	%p1, %r1, %r2;
	@%p1 bra 	$L__BB2_2;
	cvta.to.global.u64 	%rd4, %rd1;
	cvta.to.global.u64 	%rd5, %rd2;
	cvta.to.global.u64 	%rd6, %rd3;
	mul.wide.s32 	%rd7, %r1, 4;
	add.s64 	%rd8, %rd4, %rd7;
	ld.global.f32 	%f1, [%rd8];
	add.s64 	%rd9, %rd5, %rd7;
	ld.global.f32 	%f2, [%rd9];
	setp.le.f32 	%p2, %f1, %f2;
	selp.f32 	%f3, 0f3F800000, 0f00000000, %p2;
	add.s64 	%rd10, %rd6, %rd7;
	st.global.f32 	[%rd10], %f3;
$L__BB2_2:
	ret;

}
	// .globl	less_equal_kernel_f64
.visible .entry less_equal_kernel_f64(
	.param .u64 .ptr .align 1 less_equal_kernel_f64_param_0,
	.param .u64 .ptr .align 1 less_equal_kernel_f64_param_1,
	.param .u64 .ptr .align 1 less_equal_kernel_f64_param_2,
	.param .u32 less_equal_kernel_f64_param_3
)
{
	.reg .pred 	%p<3>;
	.reg .b32 	%r<6>;
	.reg .b64 	%rd<11>;
	.reg .b64 	%fd<4>;

	ld.param.u64 	%rd1, [less_equal_kernel_f64_param_0];
	ld.param.u64 	%rd2, [less_equal_kernel_f64_param_1];
	ld.param.u64 	%rd3, [less_equal_kernel_f64_param_2];
	ld.param.u32 	%r2, [less_equal_kernel_f64_param_3];
	mov.u32 	%r3, %ctaid.x;
	mov.u32 	%r4, %ntid.x;
	mov.u32 	%r5, %tid.x;
	mad.lo.s32 	%r1, %r3, %r4, %r5;
	setp.ge.s32 	%p1, %r1, %r2;
	@%p1 bra 	$L__BB3_2;
	cvta.to.global.u64 	%rd4, %rd1;
	cvta.to.global.u64 	%rd5, %rd2;
	cvta.to.global.u64 	%rd6, %rd3;
	mul.wide.s32 	%rd7, %r1, 8;
	add.s64 	%rd8, %rd4, %rd7;
	ld.global.f64 	%fd1, [%rd8];
	add.s64 	%rd9, %rd5, %rd7;
	ld.global.f64 	%fd2, [%rd9];
	setp.le.f64 	%p2, %fd1, %fd2;
	selp.f64 	%fd3, 0d3FF0000000000000, 0d0000000000000000, %p2;
	add.s64 	%rd10, %rd6, %rd7;
	st.global.f64 	[%rd10], %fd3;
$L__BB3_2:
	ret;

}
	// .globl	equal_kernel
.visible .entry equal_kernel(
	.param .u64 .ptr .align 1 equal_kernel_param_0,
	.param .u64 .ptr .align 1 equal_kernel_param_1,
	.param .u64 .ptr .align 1 equal_kernel_param_2,
	.param .u32 equal_kernel_param_3
)
{
	.reg .pred 	%p<3>;
	.reg .b32 	%r<6>;
	.reg .b32 	%f<4>;
	.reg .b64 	%rd<11>;

	ld.param.u64 	%rd1, [equal_kernel_param_0];
	ld.param.u64 	%rd2, [equal_kernel_param_1];
	ld.param.u64 	%rd3, [equal_kernel_param_2];
	ld.param.u32 	%r2, [equal_kernel_param_3];
	mov.u32 	%r3, %ctaid.x;
	mov.u32 	%r4, %ntid.x;
	mov.u32 	%r5, %tid.x;
	mad.lo.s32 	%r1, %r3, %r4, %r5;
	setp.ge.s32 	%p1, %r1, %r2;
	@%p1 bra 	$L__BB4_2;
	cvta.to.global.u64 	%rd4, %rd1;
	cvta.to.global.u64 	%rd5, %rd2;
	cvta.to.global.u64 	%rd6, %rd3;
	mul.wide.s32 	%rd7, %r1, 4;
	add.s64 	%rd8, %rd4, %rd7;
	ld.global.f32 	%f1, [%rd8];
	add.s64 	%rd9, %rd5, %rd7;
	ld.global.f32 	%f2, [%rd9];
	setp.eq.f32 	%p2, %f1, %f2;
	selp.f32 	%f3, 0f3F800000, 0f00000000, %p2;
	add.s64 	%rd10, %rd6, %rd7;
	st.global.f32 	[%rd10], %f3;
$L__BB4_2:
	ret;

}
	// .globl	equal_kernel_f64
.visible .entry equal_kernel_f64(
	.param .u64 .ptr .align 1 equal_kernel_f64_param_0,
	.param .u64 .ptr .align 1 equal_kernel_f64_param_1,
	.param .u64 .ptr .align 1 equal_kernel_f64_param_2,
	.param .u32 equal_kernel_f64_param_3
)
{
	.reg .pred 	%p<3>;
	.reg .b32 	%r<6>;
	.reg .b64 	%rd<11>;
	.reg .b64 	%fd<4>;

	ld.param.u64 	%rd1, [equal_kernel_f64_param_0];
	ld.param.u64 	%rd2, [equal_kernel_f64_param_1];
	ld.param.u64 	%rd3, [equal_kernel_f64_param_2];
	ld.param.u32 	%r2, [equal_kernel_f64_param_3];
	mov.u32 	%r3, %ctaid.x;
	mov.u32 	%r4, %ntid.x;
	mov.u32 	%r5, %tid.x;
	mad.lo.s32 	%r1, %r3, %r4, %r5;
	setp.ge.s32 	%p1, %r1, %r2;
	@%p1 bra 	$L__BB5_2;
	cvta.to.global.u64 	%rd4, %rd1;
	cvta.to.global.u64 	%rd5, %rd2;
	cvta.to.global.u64 	%rd6, %rd3;
	mul.wide.s32 	%rd7, %r1, 8;
	add.s64 	%rd8, %rd4, %rd7;
	ld.global.f64 	%fd1, [%rd8];
	add.s64 	%rd9, %rd5, %rd7;
	ld.global.f64 	%fd2, [%rd9];
	setp.eq.f64 	%p2, %fd1, %fd2;
	selp.f64 	%fd3, 0d3FF0000000000000, 0d0000000000000000, %p2;
	add.s64 	%rd10, %rd6, %rd7;
	st.global.f64 	[%rd10], %fd3;
$L__BB5_2:
	ret;

}
	// .globl	logical_not_kernel
.visible .entry logical_not_kernel(
	.param .u64 .ptr .align 1 logical_not_kernel_param_0,
	.param .u64 .ptr .align 1 logical_not_kernel_param_1,
	.param .u32 logical_not_kernel_param_2
)
{
	.reg .pred 	%p<3>;
	.reg .b32 	%r<6>;
	.reg .b32 	%f<3>;
	.reg .b64 	%rd<8>;

	ld.param.u64 	%rd1, [logical_not_kernel_param_0];
	ld.param.u64 	%rd2, [logical_not_kernel_param_1];
	ld.param.u32 	%r2, [logical_not_kernel_param_2];
	mov.u32 	%r3, %ctaid.x;
	mov.u32 	%r4, %ntid.x;
	mov.u32 	%r5, %tid.x;
	mad.lo.s32 	%r1, %r3, %r4, %r5;
	setp.ge.s32 	%p1, %r1, %r2;
	@%p1 bra 	$L__BB6_2;
	cvta.to.global.u64 	%rd3, %rd1;
	cvta.to.global.u64 	%rd4, %rd2;
	mul.wide.s32 	%rd5, %r1, 4;
	add.s64 	%rd6, %rd3, %rd5;
	ld.global.f32 	%f1, [%rd6];
	setp.eq.f32 	%p2, %f1, 0f00000000;
	selp.f32 	%f2, 0f3F800000, 0f00000000, %p2;
	add.s64 	%rd7, %rd4, %rd5;
	st.global.f32 	[%rd7], %f2;
$L__BB6_2:
	ret;

}
	// .globl	logical_not_kernel_f64
.visible .entry logical_not_kernel_f64(
	.param .u64 .ptr .align 1 logical_not_kernel_f64_param_0,
	.param .u64 .ptr .align 1 logical_not_kernel_f64_param_1,
	.param .u32 logical_not_kernel_f64_param_2
)
{
	.reg .pred 	%p<3>;
	.reg .b32 	%r<6>;
	.reg .b64 	%rd<8>;
	.reg .b64 	%fd<3>;

	ld.param.u64 	%rd1, [logical_not_kernel_f64_param_0];
	ld.param.u64 	%rd2, [logical_not_kernel_f64_param_1];
	ld.param.u32 	%r2, [logical_not_kernel_f64_param_2];
	mov.u32 	%r3, %ctaid.x;
	mov.u32 	%r4, %ntid.x;
	mov.u32 	%r5, %tid.x;
	mad.lo.s32 	%r1, %r3, %r4, %r5;
	setp.ge.s32 	%p1, %r1, %r2;
	@%p1 bra 	$L__BB7_2;
	cvta.to.global.u64 	%rd3, %rd1;
	cvta.to.global.u64 	%rd4, %rd2;
	mul.wide.s32 	%rd5, %r1, 8;
	add.s64 	%rd6, %rd3, %rd5;
	ld.global.f64 	%fd1, [%rd6];
	setp.eq.f64 	%p2, %fd1, 0d0000000000000000;
	selp.f64 	%fd2, 0d3FF0000000000000, 0d0000000000000000, %p2;
	add.s64 	%rd7, %rd4, %rd5;
	st.global.f64 	[%rd7], %fd2;
$L__BB7_2:
	ret;

}
	// .globl	in_range_kernel
.visible .entry in_range_kernel(
	.param .u64 .ptr .align 1 in_range_kernel_param_0,
	.param .f32 in_range_kernel_param_1,
	.param .f32 in_range_kernel_param_2,
	.param .u64 .ptr .align 1 in_range_kernel_param_3,
	.param .u32 in_range_kernel_param_4
)
{
	.reg .pred 	%p<4>;
	.reg .b32 	%r<6>;
	.reg .b32 	%f<6>;
	.reg .b64 	%rd<8>;

	ld.param.u64 	%rd1, [in_range_kernel_param_0];
	ld.param.f32 	%f1, [in_range_kernel_param_1];
	ld.param.f32 	%f2, [in_range_kernel_param_2];
	ld.param.u64 	%rd2, [in_range_kernel_param_3];
	ld.param.u32 	%r2, [in_range_kernel_param_4];
	mov.u32 	%r3, %ctaid.x;
	mov.u32 	%r4, %ntid.x;
	mov.u32 	%r5, %tid.x;
	mad.lo.s32 	%r1, %r3, %r4, %r5;
	setp.ge.s32 	%p1, %r1, %r2;
	@%p1 bra 	$L__BB8_2;
	cvta.to.global.u64 	%rd3, %rd2;
	cvta.to.global.u64 	%rd4, %rd1;
	mul.wide.s32 	%rd5, %r1, 4;
	add.s64 	%rd6, %rd4, %rd5;
	ld.global.f32 	%f3, [%rd6];
	setp.ge.f32 	%p2, %f3, %f1;
	setp.le.f32 	%p3, %f3, %f2;
	selp.f32 	%f4, 0f3F800000, 0f00000000, %p2;
	selp.f32 	%f5, %f4, 0f00000000, %p3;
	add.s64 	%rd7, %rd3, %rd5;
	st.global.f32 	[%rd7], %f5;
$L__BB8_2:
	ret;

}
	// .globl	in_range_kernel_f64
.visible .entry in_range_kernel_f64(
	.param .u64 .ptr .align 1 in_range_kernel_f64_param_0,
	.param .f64 in_range_kernel_f64_param_1,
	.param .f64 in_range_kernel_f64_param_2,
	.param .u64 .ptr .align 1 in_range_kernel_f64_param_3,
	.param .u32 in_range_kernel_f64_param_4
)
{
	.reg .pred 	%p<4>;
	.reg .b32 	%r<6>;
	.reg .b64 	%rd<8>;
	.reg .b64 	%fd<6>;

	ld.param.u64 	%rd1, [in_range_kernel_f64_param_0];
	ld.param.f64 	%fd1, [in_range_kernel_f64_param_1];
	ld.param.f64 	%fd2, [in_range_kernel_f64_param_2];
	ld.param.u64 	%rd2, [in_range_kernel_f64_param_3];
	ld.param.u32 	%r2, [in_range_kernel_f64_param_4];
	mov.u32 	%r3, %ctaid.x;
	mov.u32 	%r4, %ntid.x;
	mov.u32 	%r5, %tid.x;
	mad.lo.s32 	%r1, %r3, %r4, %r5;
	setp.ge.s32 	%p1, %r1, %r2;
	@%p1 bra 	$L__BB9_2;
	cvta.to.global.u64 	%rd3, %rd2;
	cvta.to.global.u64 	%rd4, %rd1;
	mul.wide.s32 	%rd5, %r1, 8;
	add.s64 	%rd6, %rd4, %rd5;
	ld.global.f64 	%fd3, [%rd6];
	setp.ge.f64 	%p2, %fd3, %fd1;
	setp.le.f64 	%p3, %fd3, %fd2;
	selp.f64 	%fd4, 0d3FF0000000000000, 0d0000000000000000, %p2;
	selp.f64 	%fd5, %fd4, 0d0000000000000000, %p3;
	add.s64 	%rd7, %rd3, %rd5;
	st.global.f64 	[%rd7], %fd5;
$L__BB9_2:
	ret;

}


// ===== COMPILED SASS (sm_100) =====

	.target	sm_100

	.elftype	@"ET_EXEC"


//--------------------- .note.nv.tkinfo           --------------------------
	.section	.note.nv.tkinfo,"",@"SHT_NOTE"
	.sectionflags	@"SHF_NOTE_NV_TKINFO"
	.tkinfo
        /*0018*/ 	.word	0x00000002
        /*0030*/ 	.string	""
        /*0030*/ 	.string	"ptxas"
        /*0030*/ 	.string	"Cuda compilation tools, release 13.0, V13.0.88"
        /*0030*/ 	.string	"Build cuda_13.0.r13.0/compiler.36424714_0"
        /*0030*/ 	.string	"-arch sm_100 -m 64 "



//--------------------- .note.nv.cuinfo           --------------------------
	.section	.note.nv.cuinfo,"",@"SHT_NOTE"
	.sectionflags	@"SHF_NOTE_NV_CUINFO"
        /*0018*/ 	.short	0x0002
        /*001a*/ 	.short	0x0064
        /*001c*/ 	.short	0x0082
	.zero		2


//--------------------- .nv.info                  --------------------------
	.section	.nv.info,"",@"SHT_CUDA_INFO"
	.align	4


	//----- nvinfo : EIATTR_REGCOUNT
	.align		4
        /*0000*/ 	.byte	0x04, 0x2f
        /*0002*/ 	.short	(.L_1 - .L_0)
	.align		4
.L_0:
        /*0004*/ 	.word	index@(greater_equal_kernel)
        /*0008*/ 	.word	0x0000000c


	//----- nvinfo : EIATTR_FRAME_SIZE
	.align		4
.L_1:
        /*000c*/ 	.byte	0x04, 0x11
        /*000e*/ 	.short	(.L_3 - .L_2)
	.align		4
.L_2:
        /*0010*/ 	.word	index@(greater_equal_kernel)
        /*0014*/ 	.word	0x00000000


	//----- nvinfo : EIATTR_REGCOUNT
	.align		4
.L_3:
        /*0018*/ 	.byte	0x04, 0x2f
        /*001a*/ 	.short	(.L_5 - .L_4)
	.align		4
.L_4:
        /*001c*/ 	.word	index@(greater_equal_kernel_f64)
        /*0020*/ 	.word	0x0000000e


	//----- nvinfo : EIATTR_FRAME_SIZE
	.align		4
.L_5:
        /*0024*/ 	.byte	0x04, 0x11
        /*0026*/ 	.short	(.L_7 - .L_6)
	.align		4
.L_6:
        /*0028*/ 	.word	index@(greater_equal_kernel_f64)
        /*002c*/ 	.word	0x00000000


	//----- nvinfo : EIATTR_REGCOUNT
	.align		4
.L_7:
        /*0030*/ 	.byte	0x04, 0x2f
        /*0032*/ 	.short	(.L_9 - .L_8)
	.align		4
.L_8:
        /*0034*/ 	.word	index@(less_equal_kernel)
        /*0038*/ 	.word	0x0000000c


	//----- nvinfo : EIATTR_FRAME_SIZE
	.align		4
.L_9:
        /*003c*/ 	.byte	0x04, 0x11
        /*003e*/ 	.short	(.L_11 - .L_10)
	.align		4
.L_10:
        /*0040*/ 	.word	index@(less_equal_kernel)
        /*0044*/ 	.word	0x00000000


	//----- nvinfo : EIATTR_REGCOUNT
	.align		4
.L_11:
        /*0048*/ 	.byte	0x04, 0x2f
        /*004a*/ 	.short	(.L_13 - .L_12)
	.align		4
.L_12:
        /*004c*/ 	.word	index@(less_equal_kernel_f64)
        /*0050*/ 	.word	0x0000000e


	//----- nvinfo : EIATTR_FRAME_SIZE
	.align		4
.L_13:
        /*0054*/ 	.byte	0x04, 0x11
        /*0056*/ 	.short	(.L_15 - .L_14)
	.align		4
.L_14:
        /*0058*/ 	.word	index@(less_equal_kernel_f64)
        /*005c*/ 	.word	0x00000000


	//----- nvinfo : EIATTR_REGCOUNT
	.align		4
.L_15:
        /*0060*/ 	.byte	0x04, 0x2f
        /*0062*/ 	.short	(.L_17 - .L_16)
	.align		4
.L_16:
        /*0064*/ 	.word	index@(equal_kernel)
        /*0068*/ 	.word	0x0000000c


	//----- nvinfo : EIATTR_FRAME_SIZE
	.align		4
.L_17:
        /*006c*/ 	.byte	0x04, 0x11
        /*006e*/ 	.short	(.L_19 - .L_18)
	.align		4
.L_18:
        /*0070*/ 	.word	index@(equal_kernel)
        /*0074*/ 	.word	0x00000000


	//----- nvinfo : EIATTR_REGCOUNT
	.align		4
.L_19:
        /*0078*/ 	.byte	0x04, 0x2f
        /*007a*/ 	.short	(.L_21 - .L_20)
	.align		4
.L_20:
        /*007c*/ 	.word	index@(equal_kernel_f64)
        /*0080*/ 	.word	0x0000000e


	//----- nvinfo : EIATTR_FRAME_SIZE
	.align		4
.L_21:
        /*0084*/ 	.byte	0x04, 0x11
        /*0086*/ 	.short	(.L_23 - .L_22)
	.align		4
.L_22:
        /*0088*/ 	.word	index@(equal_kernel_f64)
        /*008c*/ 	.word	0x00000000


	//----- nvinfo : EIATTR_REGCOUNT
	.align		4
.L_23:
        /*0090*/ 	.byte	0x04, 0x2f
        /*0092*/ 	.short	(.L_25 - .L_24)
	.align		4
.L_24:
        /*0094*/ 	.word	index@(logical_not_kernel)
        /*0098*/ 	.word	0x0000000a


	//----- nvinfo : EIATTR_FRAME_SIZE
	.align		4
.L_25:
        /*009c*/ 	.byte	0x04, 0x11
        /*009e*/ 	.short	(.L_27 - .L_26)
	.align		4
.L_26:
        /*00a0*/ 	.word	index@(logical_not_kernel)
        /*00a4*/ 	.word	0x00000000


	//----- nvinfo : EIATTR_REGCOUNT
	.align		4
.L_27:
        /*00a8*/ 	.byte	0x04, 0x2f
        /*00aa*/ 	.short	(.L_29 - .L_28)
	.align		4
.L_28:
        /*00ac*/ 	.word	index@(logical_not_kernel_f64)
        /*00b0*/ 	.word	0x0000000c


	//----- nvinfo : EIATTR_FRAME_SIZE
	.align		4
.L_29:
        /*00b4*/ 	.byte	0x04, 0x11
        /*00b6*/ 	.short	(.L_31 - .L_30)
	.align		4
.L_30:
        /*00b8*/ 	.word	index@(logical_not_kernel_f64)
        /*00bc*/ 	.word	0x00000000


	//----- nvinfo : EIATTR_REGCOUNT
	.align		4
.L_31:
        /*00c0*/ 	.byte	0x04, 0x2f
        /*00c2*/ 	.short	(.L_33 - .L_32)
	.align		4
.L_32:
        /*00c4*/ 	.word	index@(in_range_kernel)
        /*00c8*/ 	.word	0x0000000a


	//----- nvinfo : EIATTR_FRAME_SIZE
	.align		4
.L_33:
        /*00cc*/ 	.byte	0x04, 0x11
        /*00ce*/ 	.short	(.L_35 - .L_34)
	.align		4
.L_34:
        /*00d0*/ 	.word	index@(in_range_kernel)
        /*00d4*/ 	.word	0x00000000


	//----- nvinfo : EIATTR_REGCOUNT
	.align		4
.L_35:
        /*00d8*/ 	.byte	0x04, 0x2f
        /*00da*/ 	.short	(.L_37 - .L_36)
	.align		4
.L_36:
        /*00dc*/ 	.word	index@(in_range_kernel_f64)
        /*00e0*/ 	.word	0x0000000e


	//----- nvinfo : EIATTR_FRAME_SIZE
	.align		4
.L_37:
        /*00e4*/ 	.byte	0x04, 0x11
        /*00e6*/ 	.short	(.L_39 - .L_38)
	.align		4
.L_38:
        /*00e8*/ 	.word	index@(in_range_kernel_f64)
        /*00ec*/ 	.word	0x00000000


	//----- nvinfo : EIATTR_MIN_STACK_SIZE
	.align		4
.L_39:
        /*00f0*/ 	.byte	0x04, 0x12
        /*00f2*/ 	.short	(.L_41 - .L_40)
	.align		4
.L_40:
        /*00f4*/ 	.word	index@(in_range_kernel_f64)
        /*00f8*/ 	.word	0x00000000


	//----- nvinfo : EIATTR_MIN_STACK_SIZE
	.align		4
.L_41:
        /*00fc*/ 	.byte	0x04, 0x12
        /*00fe*/ 	.short	(.L_43 - .L_42)
	.align		4
.L_42:
        /*0100*/ 	.word	index@(in_range_kernel)
        /*0104*/ 	.word	0x00000000


	//----- nvinfo : EIATTR_MIN_STACK_SIZE
	.align		4
.L_43:
        /*0108*/ 	.byte	0x04, 0x12
        /*010a*/ 	.short	(.L_45 - .L_44)
	.align		4
.L_44:
        /*010c*/ 	.word	index@(logical_not_kernel_f64)
        /*0110*/ 	.word	0x00000000


	//----- nvinfo : EIATTR_MIN_STACK_SIZE
	.align		4
.L_45:
        /*0114*/ 	.byte	0x04, 0x12
        /*0116*/ 	.short	(.L_47 - .L_46)
	.align		4
.L_46:
        /*0118*/ 	.word	index@(logical_not_kernel)
        /*011c*/ 	.word	0x00000000


	//----- nvinfo : EIATTR_MIN_STACK_SIZE
	.align		4
.L_47:
        /*0120*/ 	.byte	0x04, 0x12
        /*0122*/ 	.short	(.L_49 - .L_48)
	.align		4
.L_48:
        /*0124*/ 	.word	index@(equal_kernel_f64)
        /*0128*/ 	.word	0x00000000


	//----- nvinfo : EIATTR_MIN_STACK_SIZE
	.align		4
.L_49:
        /*012c*/ 	.byte	0x04, 0x12
        /*012e*/ 	.short	(.L_51 - .L_50)
	.align		4
.L_50:
        /*0130*/ 	.word	index@(equal_kernel)
        /*0134*/ 	.word	0x00000000


	//----- nvinfo : EIATTR_MIN_STACK_SIZE
	.align		4
.L_51:
        /*0138*/ 	.byte	0x04, 0x12
        /*013a*/ 	.short	(.L_53 - .L_52)
	.align		4
.L_52:
        /*013c*/ 	.word	index@(less_equal_kernel_f64)
        /*0140*/ 	.word	0x00000000


	//----- nvinfo : EIATTR_MIN_STACK_SIZE
	.align		4
.L_53:
        /*0144*/ 	.byte	0x04, 0x12
        /*0146*/ 	.short	(.L_55 - .L_54)
	.align		4
.L_54:
        /*0148*/ 	.word	index@(less_equal_kernel)
        /*014c*/ 	.word	0x00000000


	//----- nvinfo : EIATTR_MIN_STACK_SIZE
	.align		4
.L_55:
        /*0150*/ 	.byte	0x04, 0x12
        /*0152*/ 	.short	(.L_57 - .L_56)
	.align		4
.L_56:
        /*0154*/ 	.word	index@(greater_equal_kernel_f64)
        /*0158*/ 	.word	0x00000000


	//----- nvinfo : EIATTR_MIN_STACK_SIZE
	.align		4
.L_57:
        /*015c*/ 	.byte	0x04, 0x12
        /*015e*/ 	.short	(.L_59 - .L_58)
	.align		4
.L_58:
        /*0160*/ 	.word	index@(greater_equal_kernel)
        /*0164*/ 	.word	0x00000000
.L_59:


//--------------------- .nv.compat                --------------------------
	.section	.nv.compat,"",@"SHT_CUDA_COMPAT_INFO"
	.align	4
        /*0000*/ 	.byte	0x02, 0x09, 0x00, 0x00, 0x02, 0x02, 0x01, 0x00, 0x02, 0x05, 0x05, 0x00, 0x03, 0x07, 0x01, 0x01
        /*0010*/ 	.byte	0x02, 0x03, 0x00, 0x00, 0x02, 0x06, 0x01, 0x00, 0x04, 0x0b, 0x08, 0x00, 0x01, 0x00, 0x00, 0x00
        /*0020*/ 	.byte	0x00, 0x00, 0x00, 0x00


//--------------------- .nv.info.in_range_kernel_f64 --------------------------
	.section	.nv.info.in_range_kernel_f64,"",@"SHT_CUDA_INFO"
	.sectionflags	@""
	.align	4


	//----- nvinfo : EIATTR_CUDA_API_VERSION
	.align		4
        /*0000*/ 	.byte	0x04, 0x37
        /*0002*/ 	.short	(.L_61 - .L_60)
.L_60:
        /*0004*/ 	.word	0x00000082


	//----- nvinfo : EIATTR_KPARAM_INFO
	.align		4
.L_61:
        /*0008*/ 	.byte	0x04, 0x17
        /*000a*/ 	.short	(.L_63 - .L_62)
.L_62:
        /*000c*/ 	.word	0x00000000
        /*0010*/ 	.short	0x0004
        /*0012*/ 	.short	0x0020
        /*0014*/ 	.byte	0x00, 0xf0, 0x11, 0x00


	//----- nvinfo : EIATTR_KPARAM_INFO
	.align		4
.L_63:
        /*0018*/ 	.byte	0x04, 0x17
        /*001a*/ 	.short	(.L_65 - .L_64)
.L_64:
        /*001c*/ 	.word	0x00000000
        /*0020*/ 	.short	0x0003
        /*0022*/ 	.short	0x0018
        /*0024*/ 	.byte	0x00, 0xf5, 0x21, 0x00


	//----- nvinfo : EIATTR_KPARAM_INFO
	.align		4
.L_65:
        /*0028*/ 	.byte	0x04, 0x17
        /*002a*/ 	.short	(.L_67 - .L_66)
.L_66:
        /*002c*/ 	.word	0x00000000
        /*0030*/ 	.short	0x0002
        /*0032*/ 	.short	0x0010
        /*0034*/ 	.byte	0x00, 0xf0, 0x21, 0x00


	//----- nvinfo : EIATTR_KPARAM_INFO
	.align		4
.L_67:
        /*0038*/ 	.byte	0x04, 0x17
        /*003a*/ 	.short	(.L_69 - .L_68)
.L_68:
        /*003c*/ 	.word	0x00000000
        /*0040*/ 	.short	0x0001
        /*0042*/ 	.short	0x0008
        /*0044*/ 	.byte	0x00, 0xf0, 0x21, 0x00


	//----- nvinfo : EIATTR_KPARAM_INFO
	.align		4
.L_69:
        /*0048*/ 	.byte	0x04, 0x17
        /*004a*/ 	.short	(.L_71 - .L_70)
.L_70:
        /*004c*/ 	.word	0x00000000
        /*0050*/ 	.short	0x0000
        /*0052*/ 	.short	0x0000
        /*0054*/ 	.byte	0x00, 0xf5, 0x21, 0x00


	//----- nvinfo : EIATTR_SPARSE_MMA_MASK
	.align		4
.L_71:
        /*0058*/ 	.byte	0x03, 0x50
        /*005a*/ 	.short	0x0000


	//----- nvinfo : EIATTR_MAXREG_COUNT
	.align		4
        /*005c*/ 	.byte	0x03, 0x1b
        /*005e*/ 	.short	0x00ff


	//----- nvinfo : EIATTR_MERCURY_ISA_VERSION
	.align		4
        /*0060*/ 	.byte	0x03, 0x5f
        /*0062*/ 	.short	0x0101


	//----- nvinfo : EIATTR_VRC_CTA_INIT_COUNT
	.align		4
        /*0064*/ 	.byte	0x02, 0x4a
	.zero		1
	.zero		1


	//----- nvinfo : EIATTR_EXIT_INSTR_OFFSETS
	.align		4
        /*0068*/ 	.byte	0x04, 0x1c
        /*006a*/ 	.short	(.L_73 - .L_72)


	//   ....[0]....
.L_72:
        /*006c*/ 	.word	0x00000070


	//   ....[1]....
        /*0070*/ 	.word	0x00000160


	//----- nvinfo : EIATTR_CBANK_PARAM_SIZE
	.align		4
.L_73:
        /*0074*/ 	.byte	0x03, 0x19
        /*0076*/ 	.short	0x0024


	//----- nvinfo : EIATTR_PARAM_CBANK
	.align		4
        /*0078*/ 	.byte	0x04, 0x0a
        /*007a*/ 	.short	(.L_75 - .L_74)
	.align		4
.L_74:
        /*007c*/ 	.word	index@(.nv.constant0.in_range_kernel_f64)
        /*0080*/ 	.short	0x0380
        /*0082*/ 	.short	0x0024


	//----- nvinfo : EIATTR_SW_WAR
	.align		4
.L_75:
        /*0084*/ 	.byte	0x04, 0x36
        /*0086*/ 	.short	(.L_77 - .L_76)
.L_76:
        /*0088*/ 	.word	0x00000008
.L_77:


//--------------------- .nv.info.in_range_kernel  --------------------------
	.section	.nv.info.in_range_kernel,"",@"SHT_CUDA_INFO"
	.sectionflags	@""
	.align	4


	//----- nvinfo : EIATTR_CUDA_API_VERSION
	.align		4
        /*0000*/ 	.byte	0x04, 0x37
        /*0002*/ 	.short	(.L_79 - .L_78)
.L_78:
        /*0004*/ 	.word	0x00000082


	//----- nvinfo : EIATTR_KPARAM_INFO
	.align		4
.L_79:
        /*0008*/ 	.byte	0x04, 0x17
        /*000a*/ 	.short	(.L_81 - .L_80)
.L_80:
        /*000c*/ 	.word	0x00000000
        /*0010*/ 	.short	0x0004
        /*0012*/ 	.short	0x0018
        /*0014*/ 	.byte	0x00, 0xf0, 0x11, 0x00


	//----- nvinfo : EIATTR_KPARAM_INFO
	.align		4
.L_81:
        /*0018*/ 	.byte	0x04, 0x17
        /*001a*/ 	.short	(.L_83 - .L_82)
.L_82:
        /*001c*/ 	.word	0x00000000
        /*0020*/ 	.short	0x0003
        /*0022*/ 	.short	0x0010
        /*0024*/ 	.byte	0x00, 0xf5, 0x21, 0x00


	//----- nvinfo : EIATTR_KPARAM_INFO
	.align		4
.L_83:
        /*0028*/ 	.byte	0x04, 0x17
        /*002a*/ 	.short	(.L_85 - .L_84)
.L_84:
        /*002c*/ 	.word	0x00000000
        /*0030*/ 	.short	0x0002
        /*0032*/ 	.short	0x000c
        /*0034*/ 	.byte	0x00, 0xf0, 0x11, 0x00


	//----- nvinfo : EIATTR_KPARAM_INFO
	.align		4
.L_85:
        /*0038*/ 	.byte	0x04, 0x17
        /*003a*/ 	.short	(.L_87 - .L_86)
.L_86:
        /*003c*/ 	.word	0x00000000
        /*0040*/ 	.short	0x0001
        /*0042*/ 	.short	0x0008
        /*0044*/ 	.byte	0x00, 0xf0, 0x11, 0x00


	//----- nvinfo : EIATTR_KPARAM_INFO
	.align		4
.L_87:
        /*0048*/ 	.byte	0x04, 0x17
        /*004a*/ 	.short	(.L_89 - .L_88)
.L_88:
        /*004c*/ 	.word	0x00000000
        /*0050*/ 	.short	0x0000
        /*0052*/ 	.short	0x0000
        /*0054*/ 	.byte	0x00, 0xf5, 0x21, 0x00


	//----- nvinfo : EIATTR_SPARSE_MMA_MASK
	.align		4
.L_89:
        /*0058*/ 	.byte	0x03, 0x50
        /*005a*/ 	.short	0x0000


	//----- nvinfo : EIATTR_MAXREG_COUNT
	.align		4
        /*005c*/ 	.byte	0x03, 0x1b
        /*005e*/ 	.short	0x00ff


	//----- nvinfo : EIATTR_MERCURY_ISA_VERSION
	.align		4
        /*0060*/ 	.byte	0x03, 0x5f
        /*0062*/ 	.short	0x0101


	//----- nvinfo : EIATTR_VRC_CTA_INIT_COUNT
	.align		4
        /*0064*/ 	.byte	0x02, 0x4a
	.zero		1
	.zero		1


	//----- nvinfo : EIATTR_EXIT_INSTR_OFFSETS
	.align		4
        /*0068*/ 	.byte	0x04, 0x1c
        /*006a*/ 	.short	(.L_91 - .L_90)


	//   ....[0]....
.L_90:
        /*006c*/ 	.word	0x00000070


	//   ....[1]....
        /*0070*/ 	.word	0x00000130


	//----- nvinfo : EIATTR_CBANK_PARAM_SIZE
	.align		4
.L_91:
        /*0074*/ 	.byte	0x03, 0x19
        /*0076*/ 	.short	0x001c


	//----- nvinfo : EIATTR_PARAM_CBANK
	.align		4
        /*0078*/ 	.byte	0x04, 0x0a
        /*007a*/ 	.short	(.L_93 - .L_92)
	.align		4
.L_92:
        /*007c*/ 	.word	index@(.nv.constant0.in_range_kernel)
        /*0080*/ 	.short	0x0380
        /*0082*/ 	.short	0x001c


	//----- nvinfo : EIATTR_SW_WAR
	.align		4
.L_93:
        /*0084*/ 	.byte	0x04, 0x36
        /*0086*/ 	.short	(.L_95 - .L_94)
.L_94:
        /*0088*/ 	.word	0x00000008
.L_95:


//--------------------- .nv.info.logical_not_kernel_f64 --------------------------
	.section	.nv.info.logical_not_kernel_f64,"",@"SHT_CUDA_INFO"
	.sectionflags	@""
	.align	4


	//----- nvinfo : EIATTR_CUDA_API_VERSION
	.align		4
        /*0000*/ 	.byte	0x04, 0x37
        /*0002*/ 	.short	(.L_97 - .L_96)
.L_96:
        /*0004*/ 	.word	0x00000082


	//----- nvinfo : EIATTR_KPARAM_INFO
	.align		4
.L_97:
        /*0008*/ 	.byte	0x04, 0x17
        /*000a*/ 	.short	(.L_99 - .L_98)
.L_98:
        /*000c*/ 	.word	0x00000000
        /*0010*/ 	.short	0x0002
        /*0012*/ 	.short	0x0010
        /*0014*/ 	.byte	0x00, 0xf0, 0x11, 0x00


	//----- nvinfo : EIATTR_KPARAM_INFO
	.align		4
.L_99:
        /*0018*/ 	.byte	0x04, 0x17
        /*001a*/ 	.short	(.L_101 - .L_100)
.L_100:
        /*001c*/ 	.word	0x00000000
        /*0020*/ 	.short	0x0001
        /*0022*/ 	.short	0x0008
        /*0024*/ 	.byte	0x00, 0xf5, 0x21, 0x00


	//----- nvinfo : EIATTR_KPARAM_INFO
	.align		4
.L_101:
        /*0028*/ 	.byte	0x04, 0x17
        /*002a*/ 	.short	(.L_103 - .L_102)
.L_102:
        /*002c*/ 	.word	0x00000000
        /*0030*/ 	.short	0x0000
        /*0032*/ 	.short	0x0000
        /*0034*/ 	.byte	0x00, 0xf5, 0x21, 0x00


	//----- nvinfo : EIATTR_SPARSE_MMA_MASK
	.align		4
.L_103:
        /*0038*/ 	.byte	0x03, 0x50
        /*003a*/ 	.short	0x0000


	//----- nvinfo : EIATTR_MAXREG_COUNT
	.align		4
        /*003c*/ 	.byte	0x03, 0x1b
        /*003e*/ 	.short	0x00ff


	//----- nvinfo : EIATTR_MERCURY_ISA_VERSION
	.align		4
        /*0040*/ 	.byte	0x03, 0x5f
        /*0042*/ 	.short	0x0101


	//----- nvinfo : EIATTR_VRC_CTA_INIT_COUNT
	.align		4
        /*0044*/ 	.byte	0x02, 0x4a
	.zero		1
	.zero		1


	//----- nvinfo : EIATTR_EXIT_INSTR_OFFSETS
	.align		4
        /*0048*/ 	.byte	0x04, 0x1c
        /*004a*/ 	.short	(.L_105 - .L_104)


	//   ....[0]....
.L_104:
        /*004c*/ 	.word	0x00000070


	//   ....[1]....
        /*0050*/ 	.word	0x00000120


	//----- nvinfo : EIATTR_CBANK_PARAM_SIZE
	.align		4
.L_105:
        /*0054*/ 	.byte	0x03, 0x19
        /*0056*/ 	.short	0x0014


	//----- nvinfo : EIATTR_PARAM_CBANK
	.align		4
        /*0058*/ 	.byte	0x04, 0x0a
        /*005a*/ 	.short	(.L_107 - .L_106)
	.align		4
.L_106:
        /*005c*/ 	.word	index@(.nv.constant0.logical_not_kernel_f64)
        /*0060*/ 	.short	0x0380
        /*0062*/ 	.short	0x0014


	//----- nvinfo : EIATTR_SW_WAR
	.align		4
.L_107:
        /*0064*/ 	.byte	0x04, 0x36
        /*0066*/ 	.short	(.L_109 - .L_108)
.L_108:
        /*0068*/ 	.word	0x00000008
.L_109:


//--------------------- .nv.info.logical_not_kernel --------------------------
	.section	.nv.info.logical_not_kernel,"",@"SHT_CUDA_INFO"
	.sectionflags	@""
	.align	4


	//----- nvinfo : EIATTR_CUDA_API_VERSION
	.align		4
        /*0000*/ 	.byte	0x04, 0x37
        /*0002*/ 	.short	(.L_111 - .L_110)
.L_110:
        /*0004*/ 	.word	0x00000082


	//----- nvinfo : EIATTR_KPARAM_INFO
	.align		4
.L_111:
        /*0008*/ 	.byte	0x04, 0x17
        /*000a*/ 	.short	(.L_113 - .L_112)
.L_112:
        /*000c*/ 	.word	0x00000000
        /*0010*/ 	.short	0x0002
        /*0012*/ 	.short	0x0010
        /*0014*/ 	.byte	0x00, 0xf0, 0x11, 0x00


	//----- nvinfo : EIATTR_KPARAM_INFO
	.align		4
.L_113:
        /*0018*/ 	.byte	0x04, 0x17
        /*001a*/ 	.short	(.L_115 - .L_114)
.L_114:
        /*001c*/ 	.word	0x00000000
        /*0020*/ 	.short	0x0001
        /*0022*/ 	.short	0x0008
        /*0024*/ 	.byte	0x00, 0xf5, 0x21, 0x00


	//----- nvinfo : EIATTR_KPARAM_INFO
	.align		4
.L_115:
        /*0028*/ 	.byte	0x04, 0x17
        /*002a*/ 	.short	(.L_117 - .L_116)
.L_116:
        /*002c*/ 	.word	0x00000000
        /*0030*/ 	.short	0x0000
        /*0032*/ 	.short	0x0000
        /*0034*/ 	.byte	0x00, 0xf5, 0x21, 0x00


	//----- nvinfo : EIATTR_SPARSE_MMA_MASK
	.align		4
.L_117:
        /*0038*/ 	.byte	0x03, 0x50
        /*003a*/ 	.short	0x0000


	//----- nvinfo : EIATTR_MAXREG_COUNT
	.align		4
        /*003c*/ 	.byte	0x03, 0x1b
        /*003e*/ 	.short	0x00ff


	//----- nvinfo : EIATTR_MERCURY_ISA_VERSION
	.align		4
        /*0040*/ 	.byte	0x03, 0x5f
        /*0042*/ 	.short	0x0101


	//----- nvinfo : EIATTR_VRC_CTA_INIT_COUNT
	.align		4
        /*0044*/ 	.byte	0x02, 0x4a
	.zero		1
	.zero		1


	//----- nvinfo : EIATTR_EXIT_INSTR_OFFSETS
	.align		4
        /*0048*/ 	.byte	0x04, 0x1c
        /*004a*/ 	.short	(.L_119 - .L_118)


	//   ....[0]....
.L_118:
        /*004c*/ 	.word	0x00000070


	//   ....[1]....
        /*0050*/ 	.word	0x00000100


	//----- nvinfo : EIATTR_CBANK_PARAM_SIZE
	.align		4
.L_119:
        /*0054*/ 	.byte	0x03, 0x19
        /*0056*/ 	.short	0x0014


	//----- nvinfo : EIATTR_PARAM_CBANK
	.align		4
        /*0058*/ 	.byte	0x04, 0x0a
        /*005a*/ 	.short	(.L_121 - .L_120)
	.align		4
.L_120:
        /*005c*/ 	.word	index@(.nv.constant0.logical_not_kernel)
        /*0060*/ 	.short	0x0380
        /*0062*/ 	.short	0x0014


	//----- nvinfo : EIATTR_SW_WAR
	.align		4
.L_121:
        /*0064*/ 	.byte	0x04, 0x36
        /*0066*/ 	.short	(.L_123 - .L_122)
.L_122:
        /*0068*/ 	.word	0x00000008
.L_123:


//--------------------- .nv.info.equal_kernel_f64 --------------------------
	.section	.nv.info.equal_kernel_f64,"",@"SHT_CUDA_INFO"
	.sectionflags	@""
	.align	4


	//----- nvinfo : EIATTR_CUDA_API_VERSION
	.align		4
        /*0000*/ 	.byte	0x04, 0x37
        /*0002*/ 	.short	(.L_125 - .L_124)
.L_124:
        /*0004*/ 	.word	0x00000082


	//----- nvinfo : EIATTR_KPARAM_INFO
	.align		4
.L_125:
        /*0008*/ 	.byte	0x04, 0x17
        /*000a*/ 	.short	(.L_127 - .L_126)
.L_126:
        /*000c*/ 	.word	0x00000000
        /*0010*/ 	.short	0x0003
        /*0012*/ 	.short	0x0018
        /*0014*/ 	.byte	0x00, 0xf0, 0x11, 0x00


	//----- nvinfo : EIATTR_KPARAM_INFO
	.align		4
.L_127:
        /*0018*/ 	.byte	0x04, 0x17
        /*001a*/ 	.short	(.L_129 - .L_128)
.L_128:
        /*001c*/ 	.word	0x00000000
        /*0020*/ 	.short	0x0002
        /*0022*/ 	.short	0x0010
        /*0024*/ 	.byte	0x00, 0xf5, 0x21, 0x00


	//----- nvinfo : EIATTR_KPARAM_INFO
	.align		4
.L_129:
        /*0028*/ 	.byte	0x04, 0x17
        /*002a*/ 	.short	(.L_131 - .L_130)
.L_130:
        /*002c*/ 	.word	0x00000000
        /*0030*/ 	.short	0x0001
        /*0032*/ 	.short	0x0008
        /*0034*/ 	.byte	0x00, 0xf5, 0x21, 0x00


	//----- nvinfo : EIATTR_KPARAM_INFO
	.align		4
.L_131:
        /*0038*/ 	.byte	0x04, 0x17
        /*003a*/ 	.short	(.L_133 - .L_132)
.L_132:
        /*003c*/ 	.word	0x00000000
        /*0040*/ 	.short	0x0000
        /*0042*/ 	.short	0x0000
        /*0044*/ 	.byte	0x00, 0xf5, 0x21, 0x00


	//----- nvinfo : EIATTR_SPARSE_MMA_MASK
	.align		4
.L_133:
        /*0048*/ 	.byte	0x03, 0x50
        /*004a*/ 	.short	0x0000


	//----- nvinfo : EIATTR_MAXREG_COUNT
	.align		4
        /*004c*/ 	.byte	0x03, 0x1b
        /*004e*/ 	.short	0x00ff


	//----- nvinfo : EIATTR_MERCURY_ISA_VERSION
	.align		4
        /*0050*/ 	.byte	0x03, 0x5f
        /*0052*/ 	.short	0x0101


	//----- nvinfo : EIATTR_VRC_CTA_INIT_COUNT
	.align		4
        /*0054*/ 	.byte	0x02, 0x4a
	.zero		1
	.zero		1


	//----- nvinfo : EIATTR_EXIT_INSTR_OFFSETS
	.align		4
        /*0058*/ 	.byte	0x04, 0x1c
        /*005a*/ 	.short	(.L_135 - .L_134)


	//   ....[0]....
.L_134:
        /*005c*/ 	.word	0x00000070


	//   ....[1]....
        /*0060*/ 	.word	0x00000150


	//----- nvinfo : EIATTR_CBANK_PARAM_SIZE
	.align		4
.L_135:
        /*0064*/ 	.byte	0x03, 0x19
        /*0066*/ 	.short	0x001c


	//----- nvinfo : EIATTR_PARAM_CBANK
	.align		4
        /*0068*/ 	.byte	0x04, 0x0a
        /*006a*/ 	.short	(.L_137 - .L_136)
	.align		4
.L_136:
        /*006c*/ 	.word	index@(.nv.constant0.equal_kernel_f64)
        /*0070*/ 	.short	0x0380
        /*0072*/ 	.short	0x001c


	//----- nvinfo : EIATTR_SW_WAR
	.align		4
.L_137:
        /*0074*/ 	.byte	0x04, 0x36
        /*0076*/ 	.short	(.L_139 - .L_138)
.L_138:
        /*0078*/ 	.word	0x00000008
.L_139:


//--------------------- .nv.info.equal_kernel     --------------------------
	.section	.nv.info.equal_kernel,"",@"SHT_CUDA_INFO"
	.sectionflags	@""
	.align	4


	//----- nvinfo : EIATTR_CUDA_API_VERSION
	.align		4
        /*0000*/ 	.byte	0x04, 0x37
        /*0002*/ 	.short	(.L_141 - .L_140)
.L_140:
        /*0004*/ 	.word	0x00000082


	//----- nvinfo : EIATTR_KPARAM_INFO
	.align		4
.L_141:
        /*0008*/ 	.byte	0x04, 0x17
        /*000a*/ 	.short	(.L_143 - .L_142)
.L_142:
        /*000c*/ 	.word	0x00000000
        /*0010*/ 	.short	0x0003
        /*0012*/ 	.short	0x0018
        /*0014*/ 	.byte	0x00, 0xf0, 0x11, 0x00


	//----- nvinfo : EIATTR_KPARAM_INFO
	.align		4
.L_143:
        /*0018*/ 	.byte	0x04, 0x17
        /*001a*/ 	.short	(.L_145 - .L_144)
.L_144:
        /*001c*/ 	.word	0x00000000
        /*0020*/ 	.short	0x0002
        /*0022*/ 	.short	0x0010
        /*0024*/ 	.byte	0x00, 0xf5, 0x21, 0x00


	//----- nvinfo : EIATTR_KPARAM_INFO
	.align		4
.L_145:
        /*0028*/ 	.byte	0x04, 0x17
        /*002a*/ 	.short	(.L_147 - .L_146)
.L_146:
        /*002c*/ 	.word	0x00000000
        /*0030*/ 	.short	0x0001
        /*0032*/ 	.short	0x0008
        /*0034*/ 	.byte	0x00, 0xf5, 0x21, 0x00


	//----- nvinfo : EIATTR_KPARAM_INFO
	.align		4
.L_147:
        /*0038*/ 	.byte	0x04, 0x17
        /*003a*/ 	.short	(.L_149 - .L_148)
.L_148:
        /*003c*/ 	.word	0x00000000
        /*0040*/ 	.short	0x0000
        /*0042*/ 	.short	0x0000
        /*0044*/ 	.byte	0x00, 0xf5, 0x21, 0x00


	//----- nvinfo : EIATTR_SPARSE_MMA_MASK
	.align		4
.L_149:
        /*0048*/ 	.byte	0x03, 0x50
        /*004a*/ 	.short	0x0000


	//----- nvinfo : EIATTR_MAXREG_COUNT
	.align		4
        /*004c*/ 	.byte	0x03, 0x1b
        /*004e*/ 	.short	0x00ff


	//----- nvinfo : EIATTR_MERCURY_ISA_VERSION
	.align		4
        /*0050*/ 	.byte	0x03, 0x5f
        /*0052*/ 	.short	0x0101


	//----- nvinfo : EIATTR_VRC_CTA_INIT_COUNT
	.align		4
        /*0054*/ 	.byte	0x02, 0x4a
	.zero		1
	.zero		1


	//----- nvinfo : EIATTR_EXIT_INSTR_OFFSETS
	.align		4
        /*0058*/ 	.byte	0x04, 0x1c
        /*005a*/ 	.short	(.L_151 - .L_150)


	//   ....[0]....
.L_150:
        /*005c*/ 	.word	0x00000070


	//   ....[1]....
        /*0060*/ 	.word	0x00000130


	//----- nvinfo : EIATTR_CBANK_PARAM_SIZE
	.align		4
.L_151:
        /*0064*/ 	.byte	0x03, 0x19
        /*0066*/ 	.short	0x001c


	//----- nvinfo : EIATTR_PARAM_CBANK
	.align		4
        /*0068*/ 	.byte	0x04, 0x0a
        /*006a*/ 	.short	(.L_153 - .L_152)
	.align		4
.L_152:
        /*006c*/ 	.word	index@(.nv.constant0.equal_kernel)
        /*0070*/ 	.short	0x0380
        /*0072*/ 	.short	0x001c


	//----- nvinfo : EIATTR_SW_WAR
	.align		4
.L_153:
        /*0074*/ 	.byte	0x04, 0x36
        /*0076*/ 	.short	(.L_155 - .L_154)
.L_154:
        /*0078*/ 	.word	0x00000008
.L_155:


//--------------------- .nv.info.less_equal_kernel_f64 --------------------------
	.section	.nv.info.less_equal_kernel_f64,"",@"SHT_CUDA_INFO"
	.sectionflags	@""
	.align	4


	//----- nvinfo : EIATTR_CUDA_API_VERSION
	.align		4
        /*0000*/ 	.byte	0x04, 0x37
        /*0002*/ 	.short	(.L_157 - .L_156)
.L_156:
        /*0004*/ 	.word	0x00000082


	//----- nvinfo : EIATTR_KPARAM_INFO
	.align		4
.L_157:
        /*0008*/ 	.byte	0x04, 0x17
        /*000a*/ 	.short	(.L_159 - .L_158)
.L_158:
        /*000c*/ 	.word	0x00000000
        /*0010*/ 	.short	0x0003
        /*0012*/ 	.short	0x0018
        /*0014*/ 	.byte	0x00, 0xf0, 0x11, 0x00


	//----- nvinfo : EIATTR_KPARAM_INFO
	.align		4
.L_159:
        /*0018*/ 	.byte	0x04, 0x17
        /*001a*/ 	.short	(.L_161 - .L_160)
.L_160:
        /*001c*/ 	.word	0x00000000
        /*0020*/ 	.short	0x0002
        /*0022*/ 	.short	0x0010
        /*0024*/ 	.byte	0x00, 0xf5, 0x21, 0x00


	//----- nvinfo : EIATTR_KPARAM_INFO
	.align		4
.L_161:
        /*0028*/ 	.byte	0x04, 0x17
        /*002a*/ 	.short	(.L_163 - .L_162)
.L_162:
        /*002c*/ 	.word	0x00000000
        /*0030*/ 	.short	0x0001
        /*0032*/ 	.short	0x0008
        /*0034*/ 	.byte	0x00, 0xf5, 0x21, 0x00


	//----- nvinfo : EIATTR_KPARAM_INFO
	.align		4
.L_163:
        /*0038*/ 	.byte	0x04, 0x17
        /*003a*/ 	.short	(.L_165 - .L_164)
.L_164:
        /*003c*/ 	.word	0x00000000
        /*0040*/ 	.short	0x0000
        /*0042*/ 	.short	0x0000
        /*0044*/ 	.byte	0x00, 0xf5, 0x21, 0x00


	//----- nvinfo : EIATTR_SPARSE_MMA_MASK
	.align		4
.L_165:
        /*0048*/ 	.byte	0x03, 0x50
        /*004a*/ 	.short	0x0000


	//----- nvinfo : EIATTR_MAXREG_COUNT
	.align		4
        /*004c*/ 	.byte	0x03, 0x1b
        /*004e*/ 	.short	0x00ff


	//----- nvinfo : EIATTR_MERCURY_ISA_VERSION
	.align		4
        /*0050*/ 	.byte	0x03, 0x5f
        /*0052*/ 	.short	0x0101


	//----- nvinfo : EIATTR_VRC_CTA_INIT_COUNT
	.align		4
        /*0054*/ 	.byte	0x02, 0x4a
	.zero		1
	.zero		1


	//----- nvinfo : EIATTR_EXIT_INSTR_OFFSETS
	.align		4
        /*0058*/ 	.byte	0x04, 0x1c
        /*005a*/ 	.short	(.L_167 - .L_166)


	//   ....[0]....
.L_166:
        /*005c*/ 	.word	0x00000070


	//   ....[1]....
        /*0060*/ 	.word	0x00000150


	//----- nvinfo : EIATTR_CBANK_PARAM_SIZE
	.align		4
.L_167:
        /*0064*/ 	.byte	0x03, 0x19
        /*0066*/ 	.short	0x001c


	//----- nvinfo : EIATTR_PARAM_CBANK
	.align		4
        /*0068*/ 	.byte	0x04, 0x0a
        /*006a*/ 	.short	(.L_169 - .L_168)
	.align		4
.L_168:
        /*006c*/ 	.word	index@(.nv.constant0.less_equal_kernel_f64)
        /*0070*/ 	.short	0x0380
        /*0072*/ 	.short	0x001c


	//----- nvinfo : EIATTR_SW_WAR
	.align		4
.L_169:
        /*0074*/ 	.byte	0x04, 0x36
        /*0076*/ 	.short	(.L_171 - .L_170)
.L_170:
        /*0078*/ 	.word	0x00000008
.L_171:


//--------------------- .nv.info.less_equal_kernel --------------------------
	.section	.nv.info.less_equal_kernel,"",@"SHT_CUDA_INFO"
	.sectionflags	@""
	.align	4


	//----- nvinfo : EIATTR_CUDA_API_VERSION
	.align		4
        /*0000*/ 	.byte	0x04, 0x37
        /*0002*/ 	.short	(.L_173 - .L_172)
.L_172:
        /*0004*/ 	.word	0x00000082


	//----- nvinfo : EIATTR_KPARAM_INFO
	.align		4
.L_173:
        /*0008*/ 	.byte	0x04, 0x17
        /*000a*/ 	.short	(.L_175 - .L_174)
.L_174:
        /*000c*/ 	.word	0x00000000
        /*0010*/ 	.short	0x0003
        /*0012*/ 	.short	0x0018
        /*0014*/ 	.byte	0x00, 0xf0, 0x11, 0x00


	//----- nvinfo : EIATTR_KPARAM_INFO
	.align		4
.L_175:
        /*0018*/ 	.byte	0x04, 0x17
        /*001a*/ 	.short	(.L_177 - .L_176)
.L_176:
        /*001c*/ 	.word	0x00000000
        /*0020*/ 	.short	0x0002
        /*0022*/ 	.short	0x0010
        /*0024*/ 	.byte	0x00, 0xf5, 0x21, 0x00


	//----- nvinfo : EIATTR_KPARAM_INFO
	.align		4
.L_177:
        /*0028*/ 	.byte	0x04, 0x17
        /*002a*/ 	.short	(.L_179 - .L_178)
.L_178:
        /*002c*/ 	.word	0x00000000
        /*0030*/ 	.short	0x0001
        /*0032*/ 	.short	0x0008
        /*0034*/ 	.byte	0x00, 0xf5, 0x21, 0x00


	//----- nvinfo : EIATTR_KPARAM_INFO
	.align		4
.L_179:
        /*0038*/ 	.byte	0x04, 0x17
        /*003a*/ 	.short	(.L_181 - .L_180)
.L_180:
        /*003c*/ 	.word	0x00000000
        /*0040*/ 	.short	0x0000
        /*0042*/ 	.short	0x0000
        /*0044*/ 	.byte	0x00, 0xf5, 0x21, 0x00


	//----- nvinfo : EIATTR_SPARSE_MMA_MASK
	.align		4
.L_181:
        /*0048*/ 	.byte	0x03, 0x50
        /*004a*/ 	.short	0x0000


	//----- nvinfo : EIATTR_MAXREG_COUNT
	.align		4
        /*004c*/ 	.byte	0x03, 0x1b
        /*004e*/ 	.short	0x00ff


	//----- nvinfo : EIATTR_MERCURY_ISA_VERSION
	.align		4
        /*0050*/ 	.byte	0x03, 0x5f
        /*0052*/ 	.short	0x0101


	//----- nvinfo : EIATTR_VRC_CTA_INIT_COUNT
	.align		4
        /*0054*/ 	.byte	0x02, 0x4a
	.zero		1
	.zero		1


	//----- nvinfo : EIATTR_EXIT_INSTR_OFFSETS
	.align		4
        /*0058*/ 	.byte	0x04, 0x1c
        /*005a*/ 	.short	(.L_183 - .L_182)


	//   ....[0]....
.L_182:
        /*005c*/ 	.word	0x00000070


	//   ....[1]....
        /*0060*/ 	.word	0x00000130


	//----- nvinfo : EIATTR_CBANK_PARAM_SIZE
	.align		4
.L_183:
        /*0064*/ 	.byte	0x03, 0x19
        /*0066*/ 	.short	0x001c


	//----- nvinfo : EIATTR_PARAM_CBANK
	.align		4
        /*0068*/ 	.byte	0x04, 0x0a
        /*006a*/ 	.short	(.L_185 - .L_184)
	.align		4
.L_184:
        /*006c*/ 	.word	index@(.nv.constant0.less_equal_kernel)
        /*0070*/ 	.short	0x0380
        /*0072*/ 	.short	0x001c


	//----- nvinfo : EIATTR_SW_WAR
	.align		4
.L_185:
        /*0074*/ 	.byte	0x04, 0x36
        /*0076*/ 	.short	(.L_187 - .L_186)
.L_186:
        /*0078*/ 	.word	0x00000008
.L_187:


//--------------------- .nv.info.greater_equal_kernel_f64 --------------------------
	.section	.nv.info.greater_equal_kernel_f64,"",@"SHT_CUDA_INFO"
	.sectionflags	@""
	.align	4


	//----- nvinfo : EIATTR_CUDA_API_VERSION
	.align		4
        /*0000*/ 	.byte	0x04, 0x37
        /*0002*/ 	.short	(.L_189 - .L_188)
.L_188:
        /*0004*/ 	.word	0x00000082


	//----- nvinfo : EIATTR_KPARAM_INFO
	.align		4
.L_189:
        /*0008*/ 	.byte	0x04, 0x17
        /*000a*/ 	.short	(.L_191 - .L_190)
.L_190:
        /*000c*/ 	.word	0x00000000
        /*0010*/ 	.short	0x0003
        /*0012*/ 	.short	0x0018
        /*0014*/ 	.byte	0x00, 0xf0, 0x11, 0x00


	//----- nvinfo : EIATTR_KPARAM_INFO
	.align		4
.L_191:
        /*0018*/ 	.byte	0x04, 0x17
        /*001a*/ 	.short	(.L_193 - .L_192)
.L_192:
        /*001c*/ 	.word	0x00000000
        /*0020*/ 	.short	0x0002
        /*0022*/ 	.short	0x0010
        /*0024*/ 	.byte	0x00, 0xf5, 0x21, 0x00


	//----- nvinfo : EIATTR_KPARAM_INFO
	.align		4
.L_193:
        /*0028*/ 	.byte	0x04, 0x17
        /*002a*/ 	.short	(.L_195 - .L_194)
.L_194:
        /*002c*/ 	.word	0x00000000
        /*0030*/ 	.short	0x0001
        /*0032*/ 	.short	0x0008
        /*0034*/ 	.byte	0x00, 0xf5, 0x21, 0x00


	//----- nvinfo : EIATTR_KPARAM_INFO
	.align		4
.L_195:
        /*0038*/ 	.byte	0x04, 0x17
        /*003a*/ 	.short	(.L_197 - .L_196)
.L_196:
        /*003c*/ 	.word	0x00000000
        /*0040*/ 	.short	0x0000
        /*0042*/ 	.short	0x0000
        /*0044*/ 	.byte	0x00, 0xf5, 0x21, 0x00


	//----- nvinfo : EIATTR_SPARSE_MMA_MASK
	.align		4
.L_197:
        /*0048*/ 	.byte	0x03, 0x50
        /*004a*/ 	.short	0x0000


	//----- nvinfo : EIATTR_MAXREG_COUNT
	.align		4
        /*004c*/ 	.byte	0x03, 0x1b
        /*004e*/ 	.short	0x00ff


	//----- nvinfo : EIATTR_MERCURY_ISA_VERSION
	.align		4
        /*0050*/ 	.byte	0x03, 0x5f
        /*0052*/ 	.short	0x0101


	//----- nvinfo : EIATTR_VRC_CTA_INIT_COUNT
	.align		4
        /*0054*/ 	.byte	0x02, 0x4a
	.zero		1
	.zero		1


	//----- nvinfo : EIATTR_EXIT_INSTR_OFFSETS
	.align		4
        /*0058*/ 	.byte	0x04, 0x1c
        /*005a*/ 	.short	(.L_199 - .L_198)


	//   ....[0]....
.L_198:
        /*005c*/ 	.word	0x00000070


	//   ....[1]....
        /*0060*/ 	.word	0x00000150


	//----- nvinfo : EIATTR_CBANK_PARAM_SIZE
	.align		4
.L_199:
        /*0064*/ 	.byte	0x03, 0x19
        /*0066*/ 	.short	0x001c


	//----- nvinfo : EIATTR_PARAM_CBANK
	.align		4
        /*0068*/ 	.byte	0x04, 0x0a
        /*006a*/ 	.short	(.L_201 - .L_200)
	.align		4
.L_200:
        /*006c*/ 	.word	index@(.nv.constant0.greater_equal_kernel_f64)
        /*0070*/ 	.short	0x0380
        /*0072*/ 	.short	0x001c


	//----- nvinfo : EIATTR_SW_WAR
	.align		4
.L_201:
        /*0074*/ 	.byte	0x04, 0x36
        /*0076*/ 	.short	(.L_203 - .L_202)
.L_202:
        /*0078*/ 	.word	0x00000008
.L_203:


//--------------------- .nv.info.greater_equal_kernel --------------------------
	.section	.nv.info.greater_equal_kernel,"",@"SHT_CUDA_INFO"
	.sectionflags	@""
	.align	4


	//----- nvinfo : EIATTR_CUDA_API_VERSION
	.align		4
        /*0000*/ 	.byte	0x04, 0x37
        /*0002*/ 	.short	(.L_205 - .L_204)
.L_204:
        /*0004*/ 	.word	0x00000082


	//----- nvinfo : EIATTR_KPARAM_INFO
	.align		4
.L_205:
        /*0008*/ 	.byte	0x04, 0x17
        /*000a*/ 	.short	(.L_207 - .L_206)
.L_206:
        /*000c*/ 	.word	0x00000000
        /*0010*/ 	.short	0x0003
        /*0012*/ 	.short	0x0018
        /*0014*/ 	.byte	0x00, 0xf0, 0x11, 0x00


	//----- nvinfo : EIATTR_KPARAM_INFO
	.align		4
.L_207:
        /*0018*/ 	.byte	0x04, 0x17
        /*001a*/ 	.short	(.L_209 - .L_208)
.L_208:
        /*001c*/ 	.word	0x00000000
        /*0020*/ 	.short	0x0002
        /*0022*/ 	.short	0x0010
        /*0024*/ 	.byte	0x00, 0xf5, 0x21, 0x00


	//----- nvinfo : EIATTR_KPARAM_INFO
	.align		4
.L_209:
        /*0028*/ 	.byte	0x04, 0x17
        /*002a*/ 	.short	(.L_211 - .L_210)
.L_210:
        /*002c*/ 	.word	0x00000000
        /*0030*/ 	.short	0x0001
        /*0032*/ 	.short	0x0008
        /*0034*/ 	.byte	0x00, 0xf5, 0x21, 0x00


	//----- nvinfo : EIATTR_KPARAM_INFO
	.align		4
.L_211:
        /*0038*/ 	.byte	0x04, 0x17
        /*003a*/ 	.short	(.L_213 - .L_212)
.L_212:
        /*003c*/ 	.word	0x00000000
        /*0040*/ 	.short	0x0000
        /*0042*/ 	.short	0x0000
        /*0044*/ 	.byte	0x00, 0xf5, 0x21, 0x00


	//----- nvinfo : EIATTR_SPARSE_MMA_MASK
	.align		4
.L_213:
        /*0048*/ 	.byte	0x03, 0x50
        /*004a*/ 	.short	0x0000


	//----- nvinfo : EIATTR_MAXREG_COUNT
	.align		4
        /*004c*/ 	.byte	0x03, 0x1b
        /*004e*/ 	.short	0x00ff


	//----- nvinfo : EIATTR_MERCURY_ISA_VERSION
	.align		4
        /*0050*/ 	.byte	0x03, 0x5f
        /*0052*/ 	.short	0x0101


	//----- nvinfo : EIATTR_VRC_CTA_INIT_COUNT
	.align		4
        /*0054*/ 	.byte	0x02, 0x4a
	.zero		1
	.zero		1


	//----- nvinfo : EIATTR_EXIT_INSTR_OFFSETS
	.align		4
        /*0058*/ 	.byte	0x04, 0x1c
        /*005a*/ 	.short	(.L_215 - .L_214)


	//   ....[0]....
.L_214:
        /*005c*/ 	.word	0x00000070


	//   ....[1]....
        /*0060*/ 	.word	0x00000130


	//----- nvinfo : EIATTR_CBANK_PARAM_SIZE
	.align		4
.L_215:
        /*0064*/ 	.byte	0x03, 0x19
        /*0066*/ 	.short	0x001c


	//----- nvinfo : EIATTR_PARAM_CBANK
	.align		4
        /*0068*/ 	.byte	0x04, 0x0a
        /*006a*/ 	.short	(.L_217 - .L_216)
	.align		4
.L_216:
        /*006c*/ 	.word	index@(.nv.constant0.greater_equal_kernel)
        /*0070*/ 	.short	0x0380
        /*0072*/ 	.short	0x001c


	//----- nvinfo : EIATTR_SW_WAR
	.align		4
.L_217:
        /*0074*/ 	.byte	0x04, 0x36
        /*0076*/ 	.short	(.L_219 - .L_218)
.L_218:
        /*0078*/ 	.word	0x00000008
.L_219:


//--------------------- .nv.callgraph             --------------------------
	.section	.nv.callgraph,"",@"SHT_CUDA_CALLGRAPH"
	.align	4
	.sectionentsize	8
	.align		4
        /*0000*/ 	.word	0x00000000
	.align		4
        /*0004*/ 	.word	0xffffffff
	.align		4
        /*0008*/ 	.word	0x00000000
	.align		4
        /*000c*/ 	.word	0xfffffffe
	.align		4
        /*0010*/ 	.word	0x00000000
	.align		4
        /*0014*/ 	.word	0xfffffffd
	.align		4
        /*0018*/ 	.word	0x00000000
	.align		4
        /*001c*/ 	.word	0xfffffffc


//--------------------- .text.in_range_kernel_f64 --------------------------
	.section	.text.in_range_kernel_f64,"ax",@progbits
	.align	128
        .global         in_range_kernel_f64
        .type           in_range_kernel_f64,@function
        .size           in_range_kernel_f64,(.L_x_10 - in_range_kernel_f64)
        .other          in_range_kernel_f64,@"STO_CUDA_ENTRY STV_DEFAULT"
in_range_kernel_f64:
.text.in_range_kernel_f64:
[----:B------:R-:W-:Y:S01]  /*0000*/  LDC R1, c[0x0][0x37c] ;  /* 0x0000df00ff017b82 */ /* 0x000fe20000000800 */
[----:B------:R-:W0:Y:S07]  /*0010*/  S2R R0, SR_TID.X ;  /* 0x0000000000007919 */ /* 0x000e2e0000002100 */
[----:B------:R-:W0:Y:S01]  /*0020*/  S2UR UR4, SR_CTAID.X ;  /* 0x00000000000479c3 */ /* 0x000e220000002500 */
[----:B------:R-:W1:Y:S07]  /*0030*/  LDCU UR5, c[0x0][0x3a0] ;  /* 0x00007400ff0577ac */ /* 0x000e6e0008000800 */
[----:B------:R-:W0:Y:S02]  /*0040*/  LDC R11, c[0x0][0x360] ;  /* 0x0000d800ff0b7b82 */ /* 0x000e240000000800 */
[----:B0-----:R-:W-:-:S05]  /*0050*/  IMAD R11, R11, UR4, R0 ;  /* 0x000000040b0b7c24 */ /* 0x001fca000f8e0200 */
[----:B-1----:R-:W-:-:S13]  /*0060*/  ISETP.GE.AND P0, PT, R11, UR5, PT ;  /* 0x000000050b007c0c */ /* 0x002fda000bf06270 */
[----:B------:R-:W-:Y:S05]  /*0070*/  @P0 EXIT ;  /* 0x000000000000094d */ /* 0x000fea0003800000 */
[----:B------:R-:W0:Y:S01]  /*0080*/  LDC.64 R2, c[0x0][0x380] ;  /* 0x0000e000ff027b82 */ /* 0x000e220000000a00 */
[----:B------:R-:W1:Y:S07]  /*0090*/  LDCU.64 UR4, c[0x0][0x358] ;  /* 0x00006b00ff0477ac */ /* 0x000e6e0008000a00 */
[----:B------:R-:W2:Y:S08]  /*00a0*/  LDC.64 R4, c[0x0][0x388] ;  /* 0x0000e200ff047b82 */ /* 0x000eb00000000a00 */
[----:B------:R-:W3:Y:S01]  /*00b0*/  LDC.64 R6, c[0x0][0x390] ;  /* 0x0000e400ff067b82 */ /* 0x000ee20000000a00 */
[----:B0-----:R-:W-:-:S07]  /*00c0*/  IMAD.WIDE R2, R11, 0x8, R2 ;  /* 0x000000080b027825 */ /* 0x001fce00078e0202 */
[----:B------:R-:W0:Y:S01]  /*00d0*/  LDC.64 R8, c[0x0][0x398] ;  /* 0x0000e600ff087b82 */ /* 0x000e220000000a00 */
[----:B-1----:R-:W2:Y:S02]  /*00e0*/  LDG.E.64 R2, desc[UR4][R2.64] ;  /* 0x0000000402027981 */ /* 0x002ea4000c1e1b00 */
[C---:B--2---:R-:W-:Y:S02]  /*00f0*/  DSETP.GE.AND P0, PT, R2.reuse, R4, PT ;  /* 0x000000040200722a */ /* 0x044fe40003f06000 */
[----:B---3--:R-:W-:Y:S01]  /*0100*/  DSETP.GTU.AND P1, PT, R2, R6, PT ;  /* 0x000000060200722a */ /* 0x008fe20003f2c000 */
[----:B0-----:R-:W-:-:S03]  /*0110*/  IMAD.WIDE R4, R11, 0x8, R8 ;  /* 0x000000080b047825 */ /* 0x001fc600078e0208 */
[----:B------:R-:W-:-:S04]  /*0120*/  FSEL R6, RZ, 1.875, !P0 ;  /* 0x3ff00000ff067808 */ /* 0x000fc80004000000 */
[----:B------:R-:W-:Y:S02]  /*0130*/  FSEL R7, R6, RZ, !P1 ;  /* 0x000000ff06077208 */ /* 0x000fe40004800000 */
[----:B------:R-:W-:-:S05]  /*0140*/  MOV R6, RZ ;  /* 0x000000ff00067202 */ /* 0x000fca0000000f00 */
[----:B------:R-:W-:Y:S01]  /*0150*/  STG.E.64 desc[UR4][R4.64], R6 ;  /* 0x0000000604007986 */ /* 0x000fe2000c101b04 */
[----:B------:R-:W-:Y:S05]  /*0160*/  EXIT ;  /* 0x000000000000794d */ /* 0x000fea0003800000 */
.L_x_0:
[----:B------:R-:W-:-:S00]  /*0170*/  BRA `(.L_x_0) ;  /* 0xfffffffc00fc7947 */ /* 0x000fc0000383ffff */
[----:B------:R-:W-:-:S00]  /*0180*/  NOP ;  /* 0x0000000000007918 */ /* 0x000fc00000000000 */
[----:B------:R-:W-:-:S00]  /*0190*/  NOP ;  /* 0x0000000000007918 */ /* 0x000fc00000000000 */
[----:B------:R-:W-:-:S00]  /*01a0*/  NOP ;  /* 0x0000000000007918 */ /* 0x000fc00000000000 */
[----:B------:R-:W-:-:S00]  /*01b0*/  NOP ;  /* 0x0000000000007918 */ /* 0x000fc00000000000 */
[----:B------:R-:W-:-:S00]  /*01c0*/  NOP ;  /* 0x0000000000007918 */ /* 0x000fc00000000000 */
[----:B------:R-:W-:-:S00]  /*01d0*/  NOP ;  /* 0x0000000000007918 */ /* 0x000fc00000000000 */
[----:B------:R-:W-:-:S00]  /*01e0*/  NOP ;  /* 0x0000000000007918 */ /* 0x000fc00000000000 */
[----:B------:R-:W-:-:S00]  /*01f0*/  NOP ;  /* 0x0000000000007918 */ /* 0x000fc00000000000 */
.L_x_10:


//--------------------- .text.in_range_kernel     --------------------------
	.section	.text.in_range_kernel,"ax",@progbits
	.align	128
        .global         in_range_kernel
        .type           in_range_kernel,@function
        .size           in_range_kernel,(.L_x_11 - in_range_kernel)
        .other          in_range_kernel,@"STO_CUDA_ENTRY STV_DEFAULT"
in_range_kernel:
.text.in_range_kernel:
        /* <DEDUP_REMOVED lines=9> */
[----:B------:R-:W1:Y:S01]  /*0090*/  LDCU.64 UR4, c[0x0][0x358] ;  /* 0x00006b00ff0477ac */ /* 0x000e620008000a00 */
[----:B------:R-:W2:Y:S06]  /*00a0*/  LDCU.64 UR6, c[0x0][0x388] ;  /* 0x00007100ff0677ac */ /* 0x000eac0008000a00 */
[----:B------:R-:W3:Y:S01]  /*00b0*/  LDC.64 R4, c[0x0][0x390] ;  /* 0x0000e400ff047b82 */ /* 0x000ee20000000a00 */
[----:B0-----:R-:W-:-:S06]  /*00c0*/  IMAD.WIDE R2, R7, 0x4, R2 ;  /* 0x0000000407027825 */ /* 0x001fcc00078e0202 */
[----:B-1----:R-:W2:Y:S01]  /*00d0*/  LDG.E R2, desc[UR4][R2.64] ;  /* 0x0000000402027981 */ /* 0x002ea2000c1e1900 */
[----:B---3--:R-:W-:Y:S01]  /*00e0*/  IMAD.WIDE R4, R7, 0x4, R4 ;  /* 0x0000000407047825 */ /* 0x008fe200078e0204 */
[C---:B--2---:R-:W-:Y:S02]  /*00f0*/  FSETP.GTU.AND P0, PT, R2.reuse, UR7, PT ;  /* 0x0000000702007c0b */ /* 0x044fe4000bf0c000 */
[----:B------:R-:W-:-:S04]  /*0100*/  FSET.BF.GE.AND R0, R2, UR6, PT ;  /* 0x0000000602007c0a */ /* 0x000fc8000b806000 */
[----:B------:R-:W-:-:S05]  /*0110*/  FSEL R7, R0, RZ, !P0 ;  /* 0x000000ff00077208 */ /* 0x000fca0004000000 */
[----:B------:R-:W-:Y:S01]  /*0120*/  STG.E desc[UR4][R4.64], R7 ;  /* 0x0000000704007986 */ /* 0x000fe2000c101904 */
[----:B------:R-:W-:Y:S05]  /*0130*/  EXIT ;  /* 0x000000000000794d */ /* 0x000fea0003800000 */
.L_x_1:
        /* <DEDUP_REMOVED lines=12> */
.L_x_11:


//--------------------- .text.logical_not_kernel_f64 --------------------------
	.section	.text.logical_not_kernel_f64,"ax",@progbits
	.align	128
        .global         logical_not_kernel_f64
        .type           logical_not_kernel_f64,@function
        .size           logical_not_kernel_f64,(.L_x_12 - logical_not_kernel_f64)
        .other          logical_not_kernel_f64,@"STO_CUDA_ENTRY STV_DEFAULT"
logical_not_kernel_f64:
.text.logical_not_kernel_f64:
        /* <DEDUP_REMOVED lines=10> */
[----:B------:R-:W2:Y:S01]  /*00a0*/  LDC.64 R4, c[0x0][0x388] ;  /* 0x0000e200ff047b82 */ /* 0x000ea20000000a00 */
[----:B0-----:R-:W-:-:S06]  /*00b0*/  IMAD.WIDE R2, R9, 0x8, R2 ;  /* 0x0000000809027825 */ /* 0x001fcc00078e0202 */
[----:B-1----:R-:W3:Y:S01]  /*00c0*/  LDG.E.64 R2, desc[UR4][R2.64] ;  /* 0x0000000402027981 */ /* 0x002ee2000c1e1b00 */
[----:B------:R-:W-:Y:S01]  /*00d0*/  MOV R6, RZ ;  /* 0x000000ff00067202 */ /* 0x000fe20000000f00 */
[----:B--2---:R-:W-:Y:S01]  /*00e0*/  IMAD.WIDE R4, R9, 0x8, R4 ;  /* 0x0000000809047825 */ /* 0x004fe200078e0204 */
[----:B---3--:R-:W-:-:S06]  /*00f0*/  DSETP.NEU.AND P0, PT, R2, RZ, PT ;  /* 0x000000ff0200722a */ /* 0x008fcc0003f0d000 */
[----:B------:R-:W-:-:S05]  /*0100*/  FSEL R7, RZ, 1.875, P0 ;  /* 0x3ff00000ff077808 */ /* 0x000fca0000000000 */
[----:B------:R-:W-:Y:S01]  /*0110*/  STG.E.64 desc[UR4][R4.64], R6 ;  /* 0x0000000604007986 */ /* 0x000fe2000c101b04 */
[----:B------:R-:W-:Y:S05]  /*0120*/  EXIT ;  /* 0x000000000000794d */ /* 0x000fea0003800000 */
.L_x_2:
        /* <DEDUP_REMOVED lines=13> */
.L_x_12:


//--------------------- .text.logical_not_kernel  --------------------------
	.section	.text.logical_not_kernel,"ax",@progbits
	.align	128
        .global         logical_not_kernel
        .type           logical_not_kernel,@function
        .size           logical_not_kernel,(.L_x_13 - logical_not_kernel)
        .other          logical_not_kernel,@"STO_CUDA_ENTRY STV_DEFAULT"
logical_not_kernel:
.text.logical_not_kernel:
        /* <DEDUP_REMOVED lines=12> */
[----:B-1----:R-:W3:Y:S01]  /*00c0*/  LDG.E R2, desc[UR4][R2.64] ;  /* 0x0000000402027981 */ /* 0x002ee2000c1e1900 */
[----:B--2---:R-:W-:Y:S01]  /*00d0*/  IMAD.WIDE R4, R7, 0x4, R4 ;  /* 0x0000000407047825 */ /* 0x004fe200078e0204 */
[----:B---3--:R-:W-:-:S05]  /*00e0*/  FSET.BF.EQ.AND R7, R2, RZ, PT ;  /* 0x000000ff0207720a */ /* 0x008fca0003802000 */
[----:B------:R-:W-:Y:S01]  /*00f0*/  STG.E desc[UR4][R4.64], R7 ;  /* 0x0000000704007986 */ /* 0x000fe2000c101904 */
[----:B------:R-:W-:Y:S05]  /*0100*/  EXIT ;  /* 0x000000000000794d */ /* 0x000fea0003800000 */
.L_x_3:
        /* <DEDUP_REMOVED lines=15> */
.L_x_13:


//--------------------- .text.equal_kernel_f64    --------------------------
	.section	.text.equal_kernel_f64,"ax",@progbits
	.align	128
        .global         equal_kernel_f64
        .type           equal_kernel_f64,@function
        .size           equal_kernel_f64,(.L_x_14 - equal_kernel_f64)
        .other          equal_kernel_f64,@"STO_CUDA_ENTRY STV_DEFAULT"
equal_kernel_f64:
.text.equal_kernel_f64:
        /* <DEDUP_REMOVED lines=12> */
[----:B0-----:R-:W-:-:S06]  /*00c0*/  IMAD.WIDE R2, R11, 0x8, R2 ;  /* 0x000000080b027825 */ /* 0x001fcc00078e0202 */
[----:B-1----:R-:W4:Y:S01]  /*00d0*/  LDG.E.64 R2, desc[UR4][R2.64] ;  /* 0x0000000402027981 */ /* 0x002f22000c1e1b00 */
[----:B--2---:R-:W-:-:S06]  /*00e0*/  IMAD.WIDE R4, R11, 0x8, R4 ;  /* 0x000000080b047825 */ /* 0x004fcc00078e0204 */
[----:B------:R-:W4:Y:S01]  /*00f0*/  LDG.E.64 R4, desc[UR4][R4.64] ;  /* 0x0000000404047981 */ /* 0x000f22000c1e1b00 */
[----:B------:R-:W-:Y:S01]  /*0100*/  MOV R8, RZ ;  /* 0x000000ff00087202 */ /* 0x000fe20000000f00 */
[----:B---3--:R-:W-:Y:S01]  /*0110*/  IMAD.WIDE R6, R11, 0x8, R6 ;  /* 0x000000080b067825 */ /* 0x008fe200078e0206 */
[----:B----4-:R-:W-:-:S06]  /*0120*/  DSETP.NEU.AND P0, PT, R2, R4, PT ;  /* 0x000000040200722a */ /* 0x010fcc0003f0d000 */
[----:B------:R-:W-:-:S05]  /*0130*/  FSEL R9, RZ, 1.875, P0 ;  /* 0x3ff00000ff097808 */ /* 0x000fca0000000000 */
[----:B------:R-:W-:Y:S01]  /*0140*/  STG.E.64 desc[UR4][R6.64], R8 ;  /* 0x0000000806007986 */ /* 0x000fe2000c101b04 */
[----:B------:R-:W-:Y:S05]  /*0150*/  EXIT ;  /* 0x000000000000794d */ /* 0x000fea0003800000 */
.L_x_4:
        /* <DEDUP_REMOVED lines=10> */
.L_x_14:


//--------------------- .text.equal_kernel        --------------------------
	.section	.text.equal_kernel,"ax",@progbits
	.align	128
        .global         equal_kernel
        .type           equal_kernel,@function
        .size           equal_kernel,(.L_x_15 - equal_kernel)
        .other          equal_kernel,@"STO_CUDA_ENTRY STV_DEFAULT"
equal_kernel:
.text.equal_kernel:
        /* <DEDUP_REMOVED lines=13> */
[----:B-1----:R-:W4:Y:S01]  /*00d0*/  LDG.E R2, desc[UR4][R2.64] ;  /* 0x0000000402027981 */ /* 0x002f22000c1e1900 */
[----:B--2---:R-:W-:-:S06]  /*00e0*/  IMAD.WIDE R4, R9, 0x4, R4 ;  /* 0x0000000409047825 */ /* 0x004fcc00078e0204 */
[----:B------:R-:W4:Y:S01]  /*00f0*/  LDG.E R5, desc[UR4][R4.64] ;  /* 0x0000000404057981 */ /* 0x000f22000c1e1900 */
[----:B---3--:R-:W-:Y:S01]  /*0100*/  IMAD.WIDE R6, R9, 0x4, R6 ;  /* 0x0000000409067825 */ /* 0x008fe200078e0206 */
[----:B----4-:R-:W-:-:S05]  /*0110*/  FSET.BF.EQ.AND R9, R2, R5, PT ;  /* 0x000000050209720a */ /* 0x010fca0003802000 */
[----:B------:R-:W-:Y:S01]  /*0120*/  STG.E desc[UR4][R6.64], R9 ;  /* 0x0000000906007986 */ /* 0x000fe2000c101904 */
[----:B------:R-:W-:Y:S05]  /*0130*/  EXIT ;  /* 0x000000000000794d */ /* 0x000fea0003800000 */
.L_x_5:
        /* <DEDUP_REMOVED lines=12> */
.L_x_15:


//--------------------- .text.less_equal_kernel_f64 --------------------------
	.section	.text.less_equal_kernel_f64,"ax",@progbits
	.align	128
        .global         less_equal_kernel_f64
        .type           less_equal_kernel_f64,@function
        .size           less_equal_kernel_f64,(.L_x_16 - less_equal_kernel_f64)
        .other          less_equal_kernel_f64,@"STO_CUDA_ENTRY STV_DEFAULT"
less_equal_kernel_f64:
.text.less_equal_kernel_f64:
        /* <DEDUP_REMOVED lines=18> */
[----:B----4-:R-:W-:-:S06]  /*0120*/  DSETP.GTU.AND P0, PT, R2, R4, PT ;  /* 0x000000040200722a */ /* 0x010fcc0003f0c000 */
[----:B------:R-:W-:-:S05]  /*0130*/  FSEL R9, RZ, 1.875, P0 ;  /* 0x3ff00000ff097808 */ /* 0x000fca0000000000 */
[----:B------:R-:W-:Y:S01]  /*0140*/  STG.E.64 desc[UR4][R6.64], R8 ;  /* 0x0000000806007986 */ /* 0x000fe2000c101b04 */
[----:B------:R-:W-:Y:S05]  /*0150*/  EXIT ;  /* 0x000000000000794d */ /* 0x000fea0003800000 */
.L_x_6:
        /* <DEDUP_REMOVED lines=10> */
.L_x_16:


//--------------------- .text.less_equal_kernel   --------------------------
	.section	.text.less_equal_kernel,"ax",@progbits
	.align	128
        .global         less_equal_kernel
        .type           less_equal_kernel,@function
        .size           less_equal_kernel,(.L_x_17 - less_equal_kernel)
        .other          less_equal_kernel,@"STO_CUDA_ENTRY STV_DEFAULT"
less_equal_kernel:
.text.less_equal_kernel:
        /* <DEDUP_REMOVED lines=17> */
[----:B----4-:R-:W-:-:S05]  /*0110*/  FSET.BF.LE.AND R9, R2, R5, PT ;  /* 0x000000050209720a */ /* 0x010fca0003803000 */
[----:B------:R-:W-:Y:S01]  /*0120*/  STG.E desc[UR4][R6.64], R9 ;  /* 0x0000000906007986 */ /* 0x000fe2000c101904 */
[----:B------:R-:W-:Y:S05]  /*0130*/  EXIT ;  /* 0x000000000000794d */ /* 0x000fea0003800000 */
.L_x_7:
        /* <DEDUP_REMOVED lines=12> */
.L_x_17:


//--------------------- .text.greater_equal_kernel_f64 --------------------------
	.section	.text.greater_equal_kernel_f64,"ax",@progbits
	.align	128
        .global         greater_equal_kernel_f64
        .type           greater_equal_kernel_f64,@function
        .size           greater_equal_kernel_f64,(.L_x_18 - greater_equal_kernel_f64)
        .other          greater_equal_kernel_f64,@"STO_CUDA_ENTRY STV_DEFAULT"
greater_equal_kernel_f64:
.text.greater_equal_kernel_f64:
        /* <DEDUP_REMOVED lines=18> */
[----:B----4-:R-:W-:-:S06]  /*0120*/  DSETP.GE.AND P0, PT, R2, R4, PT ;  /* 0x000000040200722a */ /* 0x010fcc0003f06000 */
[----:B------:R-:W-:-:S05]  /*0130*/  FSEL R9, RZ, 1.875, !P0 ;  /* 0x3ff00000ff097808 */ /* 0x000fca0004000000 */
[----:B------:R-:W-:Y:S01]  /*0140*/  STG.E.64 desc[UR4][R6.64], R8 ;  /* 0x0000000806007986 */ /* 0x000fe2000c101b04 */
[----:B------:R-:W-:Y:S05]  /*0150*/  EXIT ;  /* 0x000000000000794d */ /* 0x000fea0003800000 */
.L_x_8:
        /* <DEDUP_REMOVED lines=10> */
.L_x_18:


//--------------------- .text.greater_equal_kernel --------------------------
	.section	.text.greater_equal_kernel,"ax",@progbits
	.align	128
        .global         greater_equal_kernel
        .type           greater_equal_kernel,@function
        .size           greater_equal_kernel,(.L_x_19 - greater_equal_kernel)
        .other          greater_equal_kernel,@"STO_CUDA_ENTRY STV_DEFAULT"
greater_equal_kernel:
.text.greater_equal_kernel:
        /* <DEDUP_REMOVED lines=17> */
[----:B----4-:R-:W-:-:S05]  /*0110*/  FSET.BF.GE.AND R9, R2, R5, PT ;  /* 0x000000050209720a */ /* 0x010fca0003806000 */
[----:B------:R-:W-:Y:S01]  /*0120*/  STG.E desc[UR4][R6.64], R9 ;  /* 0x0000000906007986 */ /* 0x000fe2000c101904 */
[----:B------:R-:W-:Y:S05]  /*0130*/  EXIT ;  /* 0x000000000000794d */ /* 0x000fea0003800000 */
.L_x_9:
        /* <DEDUP_REMOVED lines=12> */
.L_x_19:


//--------------------- .nv.shared.reserved.0     --------------------------
	.section	.nv.shared.reserved.0,"aw",@nobits
	.weak		__nv_reservedSMEM_offset_0_alias
	.size		__nv_reservedSMEM_offset_0_alias, 0, 64
	.other		__nv_reservedSMEM_offset_0_alias,@"STO_CUDA_RESERVED_SHARED STV_DEFAULT"
__nv_reservedSMEM_offset_0_alias:
	.zero		0
	.zero		64


//--------------------- .nv.constant0.in_range_kernel_f64 --------------------------
	.section	.nv.constant0.in_range_kernel_f64,"a",@progbits
	.sectionflags	@""
	.align	4
.nv.constant0.in_range_kernel_f64:
	.zero		932


//--------------------- .nv.constant0.in_range_kernel --------------------------
	.section	.nv.constant0.in_range_kernel,"a",@progbits
	.sectionflags	@""
	.align	4
.nv.constant0.in_range_kernel:
	.zero		924


//--------------------- .nv.constant0.logical_not_kernel_f64 --------------------------
	.section	.nv.constant0.logical_not_kernel_f64,"a",@progbits
	.sectionflags	@""
	.align	4
.nv.constant0.logical_not_kernel_f64:
	.zero		916


//--------------------- .nv.constant0.logical_not_kernel --------------------------
	.section	.nv.constant0.logical_not_kernel,"a",@progbits
	.sectionflags	@""
	.align	4
.nv.constant0.logical_not_kernel:
	.zero		916


//--------------------- .nv.constant0.equal_kernel_f64 --------------------------
	.section	.nv.constant0.equal_kernel_f64,"a",@progbits
	.sectionflags	@""
	.align	4
.nv.constant0.equal_kernel_f64:
	.zero		924


//--------------------- .nv.constant0.equal_kernel --------------------------
	.section	.nv.constant0.equal_kernel,"a",@progbits
	.sectionflags	@""
	.align	4
.nv.constant0.equal_kernel:
	.zero		924


//--------------------- .nv.constant0.less_equal_kernel_f64 --------------------------
	.section	.nv.constant0.less_equal_kernel_f64,"a",@progbits
	.sectionflags	@""
	.align	4
.nv.constant0.less_equal_kernel_f64:
	.zero		924


//--------------------- .nv.constant0.less_equal_kernel --------------------------
	.section	.nv.constant0.less_equal_kernel,"a",@progbits
	.sectionflags	@""
	.align	4
.nv.constant0.less_equal_kernel:
	.zero		924


//--------------------- .nv.constant0.greater_equal_kernel_f64 --------------------------
	.section	.nv.constant0.greater_equal_kernel_f64,"a",@progbits
	.sectionflags	@""
	.align	4
.nv.constant0.greater_equal_kernel_f64:
	.zero		924


//--------------------- .nv.constant0.greater_equal_kernel --------------------------
	.section	.nv.constant0.greater_equal_kernel,"a",@progbits
	.sectionflags	@""
	.align	4
.nv.constant0.greater_equal_kernel:
	.zero		924


//--------------------- SYMBOLS --------------------------

	.type		.nv.reservedSmem.offset0,@object
	.size		.nv.reservedSmem.offset0,0x4
